	.headerflags	@"EF_CUDA_TEXMODE_UNIFIED EF_CUDA_64BIT_ADDRESS EF_CUDA_ACCELERATORS EF_CUDA_SM90 EF_CUDA_VIRTUAL_SM(EF_CUDA_SM90)"
	.elftype	@"ET_EXEC"


//--------------------- .nv.info                  --------------------------
	.section	.nv.info,"",@"SHT_CUDA_INFO"
	.align	4


	//----- nvinfo : EIATTR_REGCOUNT
	.align		4
        /*0000*/ 	.byte	0x04, 0x2f
        /*0002*/ 	.short	(.L_3 - .L_2)
	.align		4
.L_2:
        /*0004*/ 	.word	index@(triton_poi_fused__native_batch_norm_legit_no_training_13)
        /*0008*/ 	.word	0x00000012


	//----- nvinfo : EIATTR_MIN_STACK_SIZE
	.align		4
.L_3:
        /*000c*/ 	.byte	0x04, 0x12
        /*000e*/ 	.short	(.L_5 - .L_4)
	.align		4
.L_4:
        /*0010*/ 	.word	index@(triton_poi_fused__native_batch_norm_legit_no_training_13)
        /*0014*/ 	.word	0x00000000


	//----- nvinfo : EIATTR_FRAME_SIZE
	.align		4
.L_5:
        /*0018*/ 	.byte	0x04, 0x11
        /*001a*/ 	.short	(.L_7 - .L_6)
	.align		4
.L_6:
        /*001c*/ 	.word	index@(triton_poi_fused__native_batch_norm_legit_no_training_13)
        /*0020*/ 	.word	0x00000000


	//----- nvinfo : EIATTR_MIN_STACK_SIZE
	.align		4
.L_7:
        /*0024*/ 	.byte	0x04, 0x12
        /*0026*/ 	.short	(.L_9 - .L_8)
	.align		4
.L_8:
        /*0028*/ 	.word	index@(triton_poi_fused__native_batch_norm_legit_no_training_13)
        /*002c*/ 	.word	0x00000000
.L_9:


//--------------------- .nv.info.triton_poi_fused__native_batch_norm_legit_no_training_13 --------------------------
	.section	.nv.info.triton_poi_fused__native_batch_norm_legit_no_training_13,"",@"SHT_CUDA_INFO"
	.sectionflags	@""
	.align	4


	//----- nvinfo : EIATTR_CUDA_API_VERSION
	.align		4
        /*0000*/ 	.byte	0x04, 0x37
        /*0002*/ 	.short	(.L_11 - .L_10)
.L_10:
        /*0004*/ 	.word	0x0000007c


	//----- nvinfo : EIATTR_KPARAM_INFO
	.align		4
.L_11:
        /*0008*/ 	.byte	0x04, 0x17
        /*000a*/ 	.short	(.L_13 - .L_12)
.L_12:
        /*000c*/ 	.word	0x00000000
        /*0010*/ 	.short	0x0006
        /*0012*/ 	.short	0x0030
        /*0014*/ 	.byte	0x00, 0xf0, 0x11, 0x00


	//----- nvinfo : EIATTR_KPARAM_INFO
	.align		4
.L_13:
        /*0018*/ 	.byte	0x04, 0x17
        /*001a*/ 	.short	(.L_15 - .L_14)
.L_14:
        /*001c*/ 	.word	0x00000000
        /*0020*/ 	.short	0x0005
        /*0022*/ 	.short	0x0028
        /*0024*/ 	.byte	0x00, 0xf4, 0x21, 0x00


	//----- nvinfo : EIATTR_KPARAM_INFO
	.align		4
.L_15:
        /*0028*/ 	.byte	0x04, 0x17
        /*002a*/ 	.short	(.L_17 - .L_16)
.L_16:
        /*002c*/ 	.word	0x00000000
        /*0030*/ 	.short	0x0004
        /*0032*/ 	.short	0x0020
        /*0034*/ 	.byte	0x00, 0xf4, 0x21, 0x00


	//----- nvinfo : EIATTR_KPARAM_INFO
	.align		4
.L_17:
        /*0038*/ 	.byte	0x04, 0x17
        /*003a*/ 	.short	(.L_19 - .L_18)
.L_18:
        /*003c*/ 	.word	0x00000000
        /*0040*/ 	.short	0x0003
        /*0042*/ 	.short	0x0018
        /*0044*/ 	.byte	0x00, 0xf4, 0x21, 0x00


	//----- nvinfo : EIATTR_KPARAM_INFO
	.align		4
.L_19:
        /*0048*/ 	.byte	0x04, 0x17
        /*004a*/ 	.short	(.L_21 - .L_20)
.L_20:
        /*004c*/ 	.word	0x00000000
        /*0050*/ 	.short	0x0002
        /*0052*/ 	.short	0x0010
        /*0054*/ 	.byte	0x00, 0xf4, 0x21, 0x00


	//----- nvinfo : EIATTR_KPARAM_INFO
	.align		4
.L_21:
        /*0058*/ 	.byte	0x04, 0x17
        /*005a*/ 	.short	(.L_23 - .L_22)
.L_22:
        /*005c*/ 	.word	0x00000000
        /*0060*/ 	.short	0x0001
        /*0062*/ 	.short	0x0008
        /*0064*/ 	.byte	0x00, 0xf4, 0x21, 0x00


	//----- nvinfo : EIATTR_KPARAM_INFO
	.align		4
.L_23:
        /*0068*/ 	.byte	0x04, 0x17
        /*006a*/ 	.short	(.L_25 - .L_24)
.L_24:
        /*006c*/ 	.word	0x00000000
        /*0070*/ 	.short	0x0000
        /*0072*/ 	.short	0x0000
        /*0074*/ 	.byte	0x00, 0xf4, 0x21, 0x00


	//----- nvinfo : EIATTR_SPARSE_MMA_MASK
	.align		4
.L_25:
        /*0078*/ 	.byte	0x03, 0x50
        /*007a*/ 	.short	0x0000


	//----- nvinfo : EIATTR_MAXREG_COUNT
	.align		4
        /*007c*/ 	.byte	0x03, 0x1b
        /*007e*/ 	.short	0x00ff


	//----- nvinfo : EIATTR_EXIT_INSTR_OFFSETS
	.align		4
        /*0080*/ 	.byte	0x04, 0x1c
        /*0082*/ 	.short	(.L_27 - .L_26)


	//   ....[0]....
.L_26:
        /*0084*/ 	.word	0x000002d0


	//   ....[1]....
        /*0088*/ 	.word	0x000002f0


	//----- nvinfo : EIATTR_REQNTID
	.align		4
.L_27:
        /*008c*/ 	.byte	0x04, 0x10
        /*008e*/ 	.short	(.L_29 - .L_28)
.L_28:
        /*0090*/ 	.word	0x00000080
        /*0094*/ 	.word	0x00000001
        /*0098*/ 	.word	0x00000001


	//----- nvinfo : EIATTR_CBANK_PARAM_SIZE
	.align		4
.L_29:
        /*009c*/ 	.byte	0x03, 0x19
        /*009e*/ 	.short	0x0034


	//----- nvinfo : EIATTR_PARAM_CBANK
	.align		4
        /*00a0*/ 	.byte	0x04, 0x0a
        /*00a2*/ 	.short	(.L_31 - .L_30)
	.align		4
.L_30:
        /*00a4*/ 	.word	index@(.nv.constant0.triton_poi_fused__native_batch_norm_legit_no_training_13)
        /*00a8*/ 	.short	0x0210
        /*00aa*/ 	.short	0x0034


	//----- nvinfo : EIATTR_SW_WAR
	.align		4
.L_31:
        /*00ac*/ 	.byte	0x04, 0x36
        /*00ae*/ 	.short	(.L_33 - .L_32)
.L_32:
        /*00b0*/ 	.word	0x00000008
.L_33:


//--------------------- .nv.callgraph             --------------------------
	.section	.nv.callgraph,"",@"SHT_CUDA_CALLGRAPH"
	.align	4
	.sectionentsize	8
	.align		4
        /*0000*/ 	.word	0x00000000
	.align		4
        /*0004*/ 	.word	0xffffffff
	.align		4
        /*0008*/ 	.word	0x00000000
	.align		4
        /*000c*/ 	.word	0xfffffffe
	.align		4
        /*0010*/ 	.word	0x00000000
	.align		4
        /*0014*/ 	.word	0xfffffffd
	.align		4
        /*0018*/ 	.word	0x00000000
	.align		4
        /*001c*/ 	.word	0xfffffffc


//--------------------- .nv.constant4             --------------------------
	.section	.nv.constant4,"a",@progbits
	.align	8
	.align		8
.nv.constant4:
        /*0000*/ 	.dword	_$_str
	.align		8
        /*0008*/ 	.dword	_$_str_$_2


//--------------------- .text.triton_poi_fused__native_batch_norm_legit_no_training_13 --------------------------
	.section	.text.triton_poi_fused__native_batch_norm_legit_no_training_13,"ax",@progbits
	.align	128
        .global         triton_poi_fused__native_batch_norm_legit_no_training_13
        .type           triton_poi_fused__native_batch_norm_legit_no_training_13,@function
        .size           triton_poi_fused__native_batch_norm_legit_no_training_13,(.L_x_1 - triton_poi_fused__native_batch_norm_legit_no_training_13)
        .other          triton_poi_fused__native_batch_norm_legit_no_training_13,@"STO_CUDA_ENTRY STV_DEFAULT"
triton_poi_fused__native_batch_norm_legit_no_training_13:
.text.triton_poi_fused__native_batch_norm_legit_no_training_13:
[----:B------:R-:W0:Y:S01]  /*0000*/  LDC R1, c[0x0][0x28] ;  /* 0x00000a00ff017b82 */ /* 0x000e220000000800 */
[----:B------:R-:W1:Y:S07]  /*0010*/  S2R R0, SR_TID.X ;  /* 0x0000000000007919 */ /* 0x000e6e0000002100 */
[----:B------:R-:W2:Y:S01]  /*0020*/  LDC.64 R8, c[0x0][0x220] ;  /* 0x00008800ff087b82 */ /* 0x000ea20000000a00 */
[----:B------:R-:W-:Y:S01]  /*0030*/  HFMA2.MMA R14, -RZ, RZ, 0, 0 ;  /* 0x00000000ff0e7435 */ /* 0x000fe200000001ff */
[----:B------:R-:W-:Y:S01]  /*0040*/  ULDC.64 UR4, c[0x0][0x208] ;  /* 0x0000820000047ab9 */ /* 0x000fe20000000a00 */
[----:B------:R-:W3:Y:S05]  /*0050*/  S2R R3, SR_CTAID.X ;  /* 0x0000000000037919 */ /* 0x000eea0000002500 */
[----:B------:R-:W4:Y:S08]  /*0060*/  LDC.64 R4, c[0x0][0x210] ;  /* 0x00008400ff047b82 */ /* 0x000f300000000a00 */
[----:B------:R-:W5:Y:S08]  /*0070*/  LDC.64 R6, c[0x0][0x218] ;  /* 0x00008600ff067b82 */ /* 0x000f700000000a00 */
[----:B------:R-:W5:Y:S01]  /*0080*/  LDC.64 R10, c[0x0][0x228] ;  /* 0x00008a00ff0a7b82 */ /* 0x000f620000000a00 */
[----:B-1----:R-:W-:-:S07]  /*0090*/  LOP3.LUT R0, R0, 0x7f, RZ, 0xc0, !PT ;  /* 0x0000007f00007812 */ /* 0x002fce00078ec0ff */
[----:B------:R-:W1:Y:S01]  /*00a0*/  LDC.64 R12, c[0x0][0x230] ;  /* 0x00008c00ff0c7b82 */ /* 0x000e620000000a00 */
[----:B---3--:R-:W-:-:S04]  /*00b0*/  LEA R0, R3, R0, 0x7 ;  /* 0x0000000003007211 */ /* 0x008fc800078e38ff */
[C---:B------:R-:W-:Y:S01]  /*00c0*/  ISETP.GE.AND P2, PT, R0.reuse, 0x1800, PT ;  /* 0x000018000000780c */ /* 0x040fe20003f46270 */
[----:B------:R-:W-:-:S05]  /*00d0*/  IMAD.HI R2, R0, 0x2aaaaaab, RZ ;  /* 0x2aaaaaab00027827 */ /* 0x000fca00078e02ff */
[----:B------:R-:W-:-:S04]  /*00e0*/  SHF.R.U32.HI R3, RZ, 0x1f, R2 ;  /* 0x0000001fff037819 */ /* 0x000fc80000011602 */
[----:B------:R-:W-:-:S05]  /*00f0*/  LEA.HI R3, R2, R3, RZ, 0x1e ;  /* 0x0000000302037211 */ /* 0x000fca00078ff0ff */
[----:B------:R-:W-:-:S04]  /*0100*/  IMAD R15, R3, -0x18, R0 ;  /* 0xffffffe8030f7824 */ /* 0x000fc800078e0200 */
[----:B--2---:R-:W-:-:S05]  /*0110*/  IMAD.WIDE R8, R15, 0x4, R8 ;  /* 0x000000040f087825 */ /* 0x004fca00078e0208 */
[----:B------:R2:W3:Y:S01]  /*0120*/  @!P2 LDG.E.EL R14, desc[UR4][R8.64] ;  /* 0x00000004080ea981 */ /* 0x0004e2000c2e1900 */
[----:B------:R-:W-:Y:S01]  /*0130*/  CS2R R2, SRZ ;  /* 0x0000000000027805 */ /* 0x000fe2000001ff00 */
[----:B----4-:R-:W-:-:S04]  /*0140*/  IMAD.WIDE R4, R0, 0x4, R4 ;  /* 0x0000000400047825 */ /* 0x010fc800078e0204 */
[C---:B-----5:R-:W-:Y:S01]  /*0150*/  IMAD.WIDE R6, R15.reuse, 0x4, R6 ;  /* 0x000000040f067825 */ /* 0x060fe200078e0206 */
[----:B------:R4:W5:Y:S03]  /*0160*/  @!P2 LDG.E R2, desc[UR4][R4.64] ;  /* 0x000000040402a981 */ /* 0x000966000c1e1900 */
[C---:B0-2---:R-:W-:Y:S01]  /*0170*/  IMAD.WIDE R8, R15.reuse, 0x4, R10 ;  /* 0x000000040f087825 */ /* 0x045fe200078e020a */
[----:B------:R0:W5:Y:S03]  /*0180*/  @!P2 LDG.E.EL R3, desc[UR4][R6.64] ;  /* 0x000000040603a981 */ /* 0x000166000c2e1900 */
[----:B-1----:R-:W-:Y:S01]  /*0190*/  IMAD.WIDE R10, R15, 0x4, R12 ;  /* 0x000000040f0a7825 */ /* 0x002fe200078e020c */
[----:B------:R-:W-:Y:S01]  /*01a0*/  CS2R R12, SRZ ;  /* 0x00000000000c7805 */ /* 0x000fe2000001ff00 */
[----:B----4-:R-:W1:Y:S05]  /*01b0*/  LDC.64 R4, c[0x0][0x238] ;  /* 0x00008e00ff047b82 */ /* 0x010e6a0000000a00 */
[----:B------:R-:W2:Y:S04]  /*01c0*/  @!P2 LDG.E.EL R12, desc[UR4][R8.64] ;  /* 0x00000004080ca981 */ /* 0x000ea8000c2e1900 */
[----:B------:R-:W2:Y:S01]  /*01d0*/  @!P2 LDG.E.EL R13, desc[UR4][R10.64] ;  /* 0x000000040a0da981 */ /* 0x000ea2000c2e1900 */
[----:B0-----:R-:W-:Y:S01]  /*01e0*/  MOV R6, 0x3e800000 ;  /* 0x3e80000000067802 */ /* 0x001fe20000000f00 */
[----:B---3--:R-:W-:-:S04]  /*01f0*/  FADD R14, R14, 0.0010000000474974513054 ;  /* 0x3a83126f0e0e7421 */ /* 0x008fc80000000000 */
[----:B------:R-:W0:Y:S01]  /*0200*/  MUFU.SQRT R15, R14 ;  /* 0x0000000e000f7308 */ /* 0x000e220000002000 */
[----:B-----5:R-:W-:Y:S01]  /*0210*/  FADD R2, -R3, R2 ;  /* 0x0000000203027221 */ /* 0x020fe20000000100 */
[C---:B0-----:R-:W-:Y:S02]  /*0220*/  FSETP.GT.AND P0, PT, R15.reuse, 8.50705917302346158658e+37, PT ;  /* 0x7e8000000f00780b */ /* 0x041fe40003f04000 */
[----:B------:R-:W-:Y:S02]  /*0230*/  FSETP.GEU.AND P1, PT, R15, 1.175494350822287508e-38, PT ;  /* 0x008000000f00780b */ /* 0x000fe40003f2e000 */
[----:B------:R-:W-:-:S09]  /*0240*/  FSEL R6, R6, 1, P0 ;  /* 0x3f80000006067808 */ /* 0x000fd20000000000 */
[----:B------:R-:W-:Y:S02]  /*0250*/  @P0 FMUL R15, R15, 0.25 ;  /* 0x3e8000000f0f0820 */ /* 0x000fe40000400000 */
[----:B------:R-:W-:Y:S02]  /*0260*/  @!P1 FMUL R6, R6, 16777216 ;  /* 0x4b80000006069820 */ /* 0x000fe40000400000 */
[----:B------:R-:W-:-:S06]  /*0270*/  @!P1 FMUL R15, R15, 16777216 ;  /* 0x4b8000000f0f9820 */ /* 0x000fcc0000400000 */
[----:B------:R-:W0:Y:S02]  /*0280*/  MUFU.RCP R15, R15 ;  /* 0x0000000f000f7308 */ /* 0x000e240000001000 */
[----:B0-----:R-:W-:-:S04]  /*0290*/  FMUL R3, R15, R6 ;  /* 0x000000060f037220 */ /* 0x001fc80000400000 */
[----:B------:R-:W-:Y:S01]  /*02a0*/  FMUL R6, R2, R3 ;  /* 0x0000000302067220 */ /* 0x000fe20000400000 */
[----:B-1----:R-:W-:-:S04]  /*02b0*/  IMAD.WIDE R2, R0, 0x4, R4 ;  /* 0x0000000400027825 */ /* 0x002fc800078e0204 */
[----:B--2---:R-:W-:Y:S01]  /*02c0*/  FFMA R13, R6, R12, R13 ;  /* 0x0000000c060d7223 */ /* 0x004fe2000000000d */
[----:B------:R-:W-:Y:S06]  /*02d0*/  @P2 EXIT ;  /* 0x000000000000294d */ /* 0x000fec0003800000 */
[----:B------:R-:W-:Y:S01]  /*02e0*/  STG.E desc[UR4][R2.64], R13 ;  /* 0x0000000d02007986 */ /* 0x000fe2000c101904 */
[----:B------:R-:W-:Y:S05]  /*02f0*/  EXIT ;  /* 0x000000000000794d */ /* 0x000fea0003800000 */
.L_x_0:
[----:B------:R-:W-:-:S00]  /*0300*/  BRA `(.L_x_0) ;  /* 0xfffffffc00fc7947 */ /* 0x000fc0000383ffff */
[----:B------:R-:W-:-:S00]  /*0310*/  NOP ;  /* 0x0000000000007918 */ /* 0x000fc00000000000 */
        /* <DEDUP_REMOVED lines=14> */
.L_x_1:


//--------------------- .nv.global.init           --------------------------
	.section	.nv.global.init,"aw",@progbits
.nv.global.init:
	.type		_$_str,@object
	.size		_$_str,(_$_str_$_2 - _$_str)
_$_str:
        /*0000*/ 	.byte	0x5f, 0x5f, 0x43, 0x55, 0x44, 0x41, 0x5f, 0x46, 0x54, 0x5a, 0x00
	.type		_$_str_$_2,@object
	.size		_$_str_$_2,(.L_1 - _$_str_$_2)
_$_str_$_2:
        /*000b*/ 	.byte	0x5f, 0x5f, 0x43, 0x55, 0x44, 0x41, 0x5f, 0x50, 0x52, 0x45, 0x43, 0x5f, 0x53, 0x51, 0x52, 0x54
        /*001b*/ 	.byte	0x00
.L_1:


//--------------------- .nv.constant0.triton_poi_fused__native_batch_norm_legit_no_training_13 --------------------------
	.section	.nv.constant0.triton_poi_fused__native_batch_norm_legit_no_training_13,"a",@progbits
	.sectionflags	@""
	.align	4
.nv.constant0.triton_poi_fused__native_batch_norm_legit_no_training_13:
	.zero		580
